//
// Generated by NVIDIA NVVM Compiler
//
// Compiler Build ID: CL-36424714
// Cuda compilation tools, release 13.0, V13.0.88
// Based on NVVM 20.0.0
//

.version 9.0
.target sm_100
.address_size 64

	// .globl	_Z5transPiS_i
// _ZZ5transPiS_iE4smem has been demoted
// _ZZ20trans_solve_confilctPiS_iE4smem has been demoted

.visible .entry _Z5transPiS_i(
	.param .u64 .ptr .align 1 _Z5transPiS_i_param_0,
	.param .u64 .ptr .align 1 _Z5transPiS_i_param_1,
	.param .u32 _Z5transPiS_i_param_2
)
{
	.reg .b32 	%r<27>;
	.reg .b64 	%rd<9>;
	// demoted variable
	.shared .align 4 .b8 _ZZ5transPiS_iE4smem[1024];
	ld.param.u64 	%rd1, [_Z5transPiS_i_param_0];
	ld.param.u64 	%rd2, [_Z5transPiS_i_param_1];
	ld.param.u32 	%r1, [_Z5transPiS_i_param_2];
	cvta.to.global.u64 	%rd3, %rd1;
	cvta.to.global.u64 	%rd4, %rd2;
	mov.u32 	%r2, %ntid.x;
	mov.u32 	%r3, %ctaid.x;
	mul.lo.s32 	%r4, %r2, %r3;
	mov.u32 	%r5, %ntid.y;
	mov.u32 	%r6, %ctaid.y;
	mul.lo.s32 	%r7, %r5, %r6;
	mov.u32 	%r8, %tid.x;
	mov.u32 	%r9, %tid.y;
	add.s32 	%r10, %r7, %r9;
	add.s32 	%r11, %r4, %r8;
	mad.lo.s32 	%r12, %r1, %r10, %r11;
	mul.wide.s32 	%rd5, %r12, 4;
	add.s64 	%rd6, %rd4, %rd5;
	ld.global.u32 	%r13, [%rd6];
	shl.b32 	%r14, %r9, 4;
	add.s32 	%r15, %r14, %r8;
	shl.b32 	%r16, %r15, 2;
	mov.u32 	%r17, _ZZ5transPiS_iE4smem;
	add.s32 	%r18, %r17, %r16;
	st.shared.u32 	[%r18], %r13;
	bar.sync 	0;
	shl.b32 	%r19, %r8, 4;
	add.s32 	%r20, %r19, %r9;
	shl.b32 	%r21, %r20, 2;
	add.s32 	%r22, %r17, %r21;
	ld.shared.u32 	%r23, [%r22];
	add.s32 	%r24, %r4, %r9;
	add.s32 	%r25, %r7, %r8;
	mad.lo.s32 	%r26, %r1, %r24, %r25;
	mul.wide.s32 	%rd7, %r26, 4;
	add.s64 	%rd8, %rd3, %rd7;
	st.global.u32 	[%rd8], %r23;
	ret;

}
	// .globl	_Z20trans_solve_confilctPiS_i
.visible .entry _Z20trans_solve_confilctPiS_i(
	.param .u64 .ptr .align 1 _Z20trans_solve_confilctPiS_i_param_0,
	.param .u64 .ptr .align 1 _Z20trans_solve_confilctPiS_i_param_1,
	.param .u32 _Z20trans_solve_confilctPiS_i_param_2
)
{
	.reg .b32 	%r<19>;
	.reg .b64 	%rd<9>;
	// demoted variable
	.shared .align 4 .b8 _ZZ20trans_solve_confilctPiS_iE4smem[1024];
	ld.param.u64 	%rd1, [_Z20trans_solve_confilctPiS_i_param_0];
	ld.param.u64 	%rd2, [_Z20trans_solve_confilctPiS_i_param_1];
	ld.param.u32 	%r1, [_Z20trans_solve_confilctPiS_i_param_2];
	cvta.to.global.u64 	%rd3, %rd1;
	cvta.to.global.u64 	%rd4, %rd2;
	mov.u32 	%r2, %ntid.x;
	mov.u32 	%r3, %ctaid.x;
	mov.u32 	%r4, %ntid.y;
	mov.u32 	%r5, %ctaid.y;
	mov.u32 	%r6, %tid.x;
	mov.u32 	%r7, %tid.y;
	mad.lo.s32 	%r8, %r4, %r5, %r7;
	mad.lo.s32 	%r9, %r2, %r3, %r6;
	mad.lo.s32 	%r10, %r1, %r8, %r9;
	mul.wide.s32 	%rd5, %r10, 4;
	add.s64 	%rd6, %rd4, %rd5;
	ld.global.u32 	%r11, [%rd6];
	shl.b32 	%r12, %r7, 4;
	add.s32 	%r13, %r12, %r6;
	shl.b32 	%r14, %r13, 2;
	mov.u32 	%r15, _ZZ20trans_solve_confilctPiS_iE4smem;
	add.s32 	%r16, %r15, %r14;
	st.shared.u32 	[%r16], %r11;
	bar.sync 	0;
	ld.shared.u32 	%r17, [%r16];
	mad.lo.s32 	%r18, %r1, %r9, %r8;
	mul.wide.s32 	%rd7, %r18, 4;
	add.s64 	%rd8, %rd3, %rd7;
	st.global.u32 	[%rd8], %r17;
	ret;

}


// ===== COMPILED SASS (sm_100) =====

	.target	sm_100

	.elftype	@"ET_EXEC"


//--------------------- .note.nv.tkinfo           --------------------------
	.section	.note.nv.tkinfo,"",@"SHT_NOTE"
	.sectionflags	@"SHF_NOTE_NV_TKINFO"
	.tkinfo
        /*0018*/ 	.word	0x00000002
        /*0030*/ 	.string	""
        /*0030*/ 	.string	"ptxas"
        /*0030*/ 	.string	"Cuda compilation tools, release 13.0, V13.0.88"
        /*0030*/ 	.string	"Build cuda_13.0.r13.0/compiler.36424714_0"
        /*0030*/ 	.string	"-arch sm_100 -m 64 "



//--------------------- .note.nv.cuinfo           --------------------------
	.section	.note.nv.cuinfo,"",@"SHT_NOTE"
	.sectionflags	@"SHF_NOTE_NV_CUINFO"
        /*0018*/ 	.short	0x0002
        /*001a*/ 	.short	0x0064
        /*001c*/ 	.short	0x0082
	.zero		2


//--------------------- .nv.info                  --------------------------
	.section	.nv.info,"",@"SHT_CUDA_INFO"
	.align	4


	//----- nvinfo : EIATTR_REGCOUNT
	.align		4
        /*0000*/ 	.byte	0x04, 0x2f
        /*0002*/ 	.short	(.L_1 - .L_0)
	.align		4
.L_0:
        /*0004*/ 	.word	index@(_Z5transPiS_i)
        /*0008*/ 	.word	0x0000000e


	//----- nvinfo : EIATTR_FRAME_SIZE
	.align		4
.L_1:
        /*000c*/ 	.byte	0x04, 0x11
        /*000e*/ 	.short	(.L_3 - .L_2)
	.align		4
.L_2:
        /*0010*/ 	.word	index@(_Z5transPiS_i)
        /*0014*/ 	.word	0x00000000


	//----- nvinfo : EIATTR_REGCOUNT
	.align		4
.L_3:
        /*0018*/ 	.byte	0x04, 0x2f
        /*001a*/ 	.short	(.L_5 - .L_4)
	.align		4
.L_4:
        /*001c*/ 	.word	index@(_Z20trans_solve_confilctPiS_i)
        /*0020*/ 	.word	0x0000000e


	//----- nvinfo : EIATTR_FRAME_SIZE
	.align		4
.L_5:
        /*0024*/ 	.byte	0x04, 0x11
        /*0026*/ 	.short	(.L_7 - .L_6)
	.align		4
.L_6:
        /*0028*/ 	.word	index@(_Z20trans_solve_confilctPiS_i)
        /*002c*/ 	.word	0x00000000


	//----- nvinfo : EIATTR_MIN_STACK_SIZE
	.align		4
.L_7:
        /*0030*/ 	.byte	0x04, 0x12
        /*0032*/ 	.short	(.L_9 - .L_8)
	.align		4
.L_8:
        /*0034*/ 	.word	index@(_Z20trans_solve_confilctPiS_i)
        /*0038*/ 	.word	0x00000000


	//----- nvinfo : EIATTR_MIN_STACK_SIZE
	.align		4
.L_9:
        /*003c*/ 	.byte	0x04, 0x12
        /*003e*/ 	.short	(.L_11 - .L_10)
	.align		4
.L_10:
        /*0040*/ 	.word	index@(_Z5transPiS_i)
        /*0044*/ 	.word	0x00000000
.L_11:


//--------------------- .nv.compat                --------------------------
	.section	.nv.compat,"",@"SHT_CUDA_COMPAT_INFO"
	.align	4
        /*0000*/ 	.byte	0x02, 0x09, 0x00, 0x00, 0x02, 0x02, 0x01, 0x00, 0x02, 0x05, 0x05, 0x00, 0x03, 0x07, 0x01, 0x01
        /*0010*/ 	.byte	0x02, 0x03, 0x00, 0x00, 0x02, 0x06, 0x01, 0x00, 0x04, 0x0b, 0x08, 0x00, 0x09, 0x00, 0x00, 0x00
        /*0020*/ 	.byte	0x00, 0x00, 0x00, 0x00


//--------------------- .nv.info._Z20trans_solve_confilctPiS_i --------------------------
	.section	.nv.info._Z20trans_solve_confilctPiS_i,"",@"SHT_CUDA_INFO"
	.sectionflags	@""
	.align	4


	//----- nvinfo : EIATTR_CUDA_API_VERSION
	.align		4
        /*0000*/ 	.byte	0x04, 0x37
        /*0002*/ 	.short	(.L_13 - .L_12)
.L_12:
        /*0004*/ 	.word	0x00000082


	//----- nvinfo : EIATTR_KPARAM_INFO
	.align		4
.L_13:
        /*0008*/ 	.byte	0x04, 0x17
        /*000a*/ 	.short	(.L_15 - .L_14)
.L_14:
        /*000c*/ 	.word	0x00000000
        /*0010*/ 	.short	0x0002
        /*0012*/ 	.short	0x0010
        /*0014*/ 	.byte	0x00, 0xf0, 0x11, 0x00


	//----- nvinfo : EIATTR_KPARAM_INFO
	.align		4
.L_15:
        /*0018*/ 	.byte	0x04, 0x17
        /*001a*/ 	.short	(.L_17 - .L_16)
.L_16:
        /*001c*/ 	.word	0x00000000
        /*0020*/ 	.short	0x0001
        /*0022*/ 	.short	0x0008
        /*0024*/ 	.byte	0x00, 0xf5, 0x21, 0x00


	//----- nvinfo : EIATTR_KPARAM_INFO
	.align		4
.L_17:
        /*0028*/ 	.byte	0x04, 0x17
        /*002a*/ 	.short	(.L_19 - .L_18)
.L_18:
        /*002c*/ 	.word	0x00000000
        /*0030*/ 	.short	0x0000
        /*0032*/ 	.short	0x0000
        /*0034*/ 	.byte	0x00, 0xf5, 0x21, 0x00


	//----- nvinfo : EIATTR_SPARSE_MMA_MASK
	.align		4
.L_19:
        /*0038*/ 	.byte	0x03, 0x50
        /*003a*/ 	.short	0x0000


	//----- nvinfo : EIATTR_MAXREG_COUNT
	.align		4
        /*003c*/ 	.byte	0x03, 0x1b
        /*003e*/ 	.short	0x00ff


	//----- nvinfo : EIATTR_NUM_BARRIERS
	.align		4
        /*0040*/ 	.byte	0x02, 0x4c
        /*0042*/ 	.byte	0x01
	.zero		1


	//----- nvinfo : EIATTR_MERCURY_ISA_VERSION
	.align		4
        /*0044*/ 	.byte	0x03, 0x5f
        /*0046*/ 	.short	0x0101


	//----- nvinfo : EIATTR_VRC_CTA_INIT_COUNT
	.align		4
        /*0048*/ 	.byte	0x02, 0x4a
	.zero		1
	.zero		1


	//----- nvinfo : EIATTR_EXIT_INSTR_OFFSETS
	.align		4
        /*004c*/ 	.byte	0x04, 0x1c
        /*004e*/ 	.short	(.L_21 - .L_20)


	//   ....[0]....
.L_20:
        /*0050*/ 	.word	0x000001b0


	//----- nvinfo : EIATTR_CBANK_PARAM_SIZE
	.align		4
.L_21:
        /*0054*/ 	.byte	0x03, 0x19
        /*0056*/ 	.short	0x0014


	//----- nvinfo : EIATTR_PARAM_CBANK
	.align		4
        /*0058*/ 	.byte	0x04, 0x0a
        /*005a*/ 	.short	(.L_23 - .L_22)
	.align		4
.L_22:
        /*005c*/ 	.word	index@(.nv.constant0._Z20trans_solve_confilctPiS_i)
        /*0060*/ 	.short	0x0380
        /*0062*/ 	.short	0x0014


	//----- nvinfo : EIATTR_SW_WAR
	.align		4
.L_23:
        /*0064*/ 	.byte	0x04, 0x36
        /*0066*/ 	.short	(.L_25 - .L_24)
.L_24:
        /*0068*/ 	.word	0x00000008
.L_25:


//--------------------- .nv.info._Z5transPiS_i    --------------------------
	.section	.nv.info._Z5transPiS_i,"",@"SHT_CUDA_INFO"
	.sectionflags	@""
	.align	4


	//----- nvinfo : EIATTR_CUDA_API_VERSION
	.align		4
        /*0000*/ 	.byte	0x04, 0x37
        /*0002*/ 	.short	(.L_27 - .L_26)
.L_26:
        /*0004*/ 	.word	0x00000082


	//----- nvinfo : EIATTR_KPARAM_INFO
	.align		4
.L_27:
        /*0008*/ 	.byte	0x04, 0x17
        /*000a*/ 	.short	(.L_29 - .L_28)
.L_28:
        /*000c*/ 	.word	0x00000000
        /*0010*/ 	.short	0x0002
        /*0012*/ 	.short	0x0010
        /*0014*/ 	.byte	0x00, 0xf0, 0x11, 0x00


	//----- nvinfo : EIATTR_KPARAM_INFO
	.align		4
.L_29:
        /*0018*/ 	.byte	0x04, 0x17
        /*001a*/ 	.short	(.L_31 - .L_30)
.L_30:
        /*001c*/ 	.word	0x00000000
        /*0020*/ 	.short	0x0001
        /*0022*/ 	.short	0x0008
        /*0024*/ 	.byte	0x00, 0xf5, 0x21, 0x00


	//----- nvinfo : EIATTR_KPARAM_INFO
	.align		4
.L_31:
        /*0028*/ 	.byte	0x04, 0x17
        /*002a*/ 	.short	(.L_33 - .L_32)
.L_32:
        /*002c*/ 	.word	0x00000000
        /*0030*/ 	.short	0x0000
        /*0032*/ 	.short	0x0000
        /*0034*/ 	.byte	0x00, 0xf5, 0x21, 0x00


	//----- nvinfo : EIATTR_SPARSE_MMA_MASK
	.align		4
.L_33:
        /*0038*/ 	.byte	0x03, 0x50
        /*003a*/ 	.short	0x0000


	//----- nvinfo : EIATTR_MAXREG_COUNT
	.align		4
        /*003c*/ 	.byte	0x03, 0x1b
        /*003e*/ 	.short	0x00ff


	//----- nvinfo : EIATTR_NUM_BARRIERS
	.align		4
        /*0040*/ 	.byte	0x02, 0x4c
        /*0042*/ 	.byte	0x01
	.zero		1


	//----- nvinfo : EIATTR_MERCURY_ISA_VERSION
	.align		4
        /*0044*/ 	.byte	0x03, 0x5f
        /*0046*/ 	.short	0x0101


	//----- nvinfo : EIATTR_VRC_CTA_INIT_COUNT
	.align		4
        /*0048*/ 	.byte	0x02, 0x4a
	.zero		1
	.zero		1


	//----- nvinfo : EIATTR_EXIT_INSTR_OFFSETS
	.align		4
        /*004c*/ 	.byte	0x04, 0x1c
        /*004e*/ 	.short	(.L_35 - .L_34)


	//   ....[0]....
.L_34:
        /*0050*/ 	.word	0x000001f0


	//----- nvinfo : EIATTR_CBANK_PARAM_SIZE
	.align		4
.L_35:
        /*0054*/ 	.byte	0x03, 0x19
        /*0056*/ 	.short	0x0014


	//----- nvinfo : EIATTR_PARAM_CBANK
	.align		4
        /*0058*/ 	.byte	0x04, 0x0a
        /*005a*/ 	.short	(.L_37 - .L_36)
	.align		4
.L_36:
        /*005c*/ 	.word	index@(.nv.constant0._Z5transPiS_i)
        /*0060*/ 	.short	0x0380
        /*0062*/ 	.short	0x0014


	//----- nvinfo : EIATTR_SW_WAR
	.align		4
.L_37:
        /*0064*/ 	.byte	0x04, 0x36
        /*0066*/ 	.short	(.L_39 - .L_38)
.L_38:
        /*0068*/ 	.word	0x00000008
.L_39:


//--------------------- .nv.callgraph             --------------------------
	.section	.nv.callgraph,"",@"SHT_CUDA_CALLGRAPH"
	.align	4
	.sectionentsize	8
	.align		4
        /*0000*/ 	.word	0x00000000
	.align		4
        /*0004*/ 	.word	0xffffffff
	.align		4
        /*0008*/ 	.word	0x00000000
	.align		4
        /*000c*/ 	.word	0xfffffffe
	.align		4
        /*0010*/ 	.word	0x00000000
	.align		4
        /*0014*/ 	.word	0xfffffffd
	.align		4
        /*0018*/ 	.word	0x00000000
	.align		4
        /*001c*/ 	.word	0xfffffffc


//--------------------- .text._Z20trans_solve_confilctPiS_i --------------------------
	.section	.text._Z20trans_solve_confilctPiS_i,"ax",@progbits
	.align	128
        .global         _Z20trans_solve_confilctPiS_i
        .type           _Z20trans_solve_confilctPiS_i,@function
        .size           _Z20trans_solve_confilctPiS_i,(.L_x_2 - _Z20trans_solve_confilctPiS_i)
        .other          _Z20trans_solve_confilctPiS_i,@"STO_CUDA_ENTRY STV_DEFAULT"
_Z20trans_solve_confilctPiS_i:
.text._Z20trans_solve_confilctPiS_i:
[----:B------:R-:W-:Y:S01]  /*0000*/  LDC R1, c[0x0][0x37c] ;  /* 0x0000df00ff017b82 */ /* 0x000fe20000000800 */
[----:B------:R-:W0:Y:S01]  /*0010*/  S2R R0, SR_CTAID.Y ;  /* 0x0000000000007919 */ /* 0x000e220000002600 */
[----:B------:R-:W1:Y:S06]  /*0020*/  LDCU UR4, c[0x0][0x360] ;  /* 0x00006c00ff0477ac */ /* 0x000e6c0008000800 */
[----:B------:R-:W2:Y:S01]  /*0030*/  LDC.64 R2, c[0x0][0x388] ;  /* 0x0000e200ff027b82 */ /* 0x000ea20000000a00 */
[----:B------:R-:W1:Y:S01]  /*0040*/  S2R R7, SR_CTAID.X ;  /* 0x0000000000077919 */ /* 0x000e620000002500 */
[----:B------:R-:W0:Y:S01]  /*0050*/  LDCU UR5, c[0x0][0x364] ;  /* 0x00006c80ff0577ac */ /* 0x000e220008000800 */
[----:B------:R-:W1:Y:S01]  /*0060*/  S2R R4, SR_TID.X ;  /* 0x0000000000047919 */ /* 0x000e620000002100 */
[----:B------:R-:W3:Y:S01]  /*0070*/  LDCU UR8, c[0x0][0x390] ;  /* 0x00007200ff0877ac */ /* 0x000ee20008000800 */
[----:B------:R-:W0:Y:S01]  /*0080*/  S2R R9, SR_TID.Y ;  /* 0x0000000000097919 */ /* 0x000e220000002200 */
[----:B------:R-:W4:Y:S01]  /*0090*/  LDCU.64 UR6, c[0x0][0x358] ;  /* 0x00006b00ff0677ac */ /* 0x000f220008000a00 */
[----:B-1----:R-:W-:-:S02]  /*00a0*/  IMAD R7, R7, UR4, R4 ;  /* 0x0000000407077c24 */ /* 0x002fc4000f8e0204 */
[----:B0-----:R-:W-:-:S04]  /*00b0*/  IMAD R0, R0, UR5, R9 ;  /* 0x0000000500007c24 */ /* 0x001fc8000f8e0209 */
[----:B---3--:R-:W-:-:S04]  /*00c0*/  IMAD R5, R0, UR8, R7 ;  /* 0x0000000800057c24 */ /* 0x008fc8000f8e0207 */
[----:B--2---:R-:W-:-:S05]  /*00d0*/  IMAD.WIDE R2, R5, 0x4, R2 ;  /* 0x0000000405027825 */ /* 0x004fca00078e0202 */
[----:B----4-:R0:W2:Y:S01]  /*00e0*/  LDG.E R6, desc[UR6][R2.64] ;  /* 0x0000000602067981 */ /* 0x0100a2000c1e1900 */
[----:B------:R-:W1:Y:S01]  /*00f0*/  S2UR UR5, SR_CgaCtaId ;  /* 0x00000000000579c3 */ /* 0x000e620000008800 */
[----:B------:R-:W-:Y:S01]  /*0100*/  UMOV UR4, 0x400 ;  /* 0x0000040000047882 */ /* 0x000fe20000000000 */
[----:B------:R-:W-:Y:S01]  /*0110*/  LEA R4, R9, R4, 0x4 ;  /* 0x0000000409047211 */ /* 0x000fe200078e20ff */
[----:B------:R-:W-:Y:S01]  /*0120*/  IMAD R7, R7, UR8, R0 ;  /* 0x0000000807077c24 */ /* 0x000fe2000f8e0200 */
[----:B-1----:R-:W-:-:S06]  /*0130*/  ULEA UR4, UR5, UR4, 0x18 ;  /* 0x0000000405047291 */ /* 0x002fcc000f8ec0ff */
[----:B------:R-:W-:Y:S02]  /*0140*/  LEA R9, R4, UR4, 0x2 ;  /* 0x0000000404097c11 */ /* 0x000fe4000f8e10ff */
[----:B------:R-:W0:Y:S02]  /*0150*/  LDC.64 R4, c[0x0][0x380] ;  /* 0x0000e000ff047b82 */ /* 0x000e240000000a00 */
[----:B0-----:R-:W-:Y:S01]  /*0160*/  IMAD.WIDE R2, R7, 0x4, R4 ;  /* 0x0000000407027825 */ /* 0x001fe200078e0204 */
[----:B--2---:R-:W-:Y:S05]  /*0170*/  STS [R9], R6 ;  /* 0x0000000609007388 */ /* 0x004fea0000000800 */
[----:B------:R-:W-:Y:S06]  /*0180*/  BAR.SYNC.DEFER_BLOCKING 0x0 ;  /* 0x0000000000007b1d */ /* 0x000fec0000010000 */
[----:B------:R-:W0:Y:S04]  /*0190*/  LDS R11, [R9] ;  /* 0x00000000090b7984 */ /* 0x000e280000000800 */
[----:B0-----:R-:W-:Y:S01]  /*01a0*/  STG.E desc[UR6][R2.64], R11 ;  /* 0x0000000b02007986 */ /* 0x001fe2000c101906 */
[----:B------:R-:W-:Y:S05]  /*01b0*/  EXIT ;  /* 0x000000000000794d */ /* 0x000fea0003800000 */
.L_x_0:
[----:B------:R-:W-:-:S00]  /*01c0*/  BRA `(.L_x_0) ;  /* 0xfffffffc00fc7947 */ /* 0x000fc0000383ffff */
[----:B------:R-:W-:-:S00]  /*01d0*/  NOP ;  /* 0x0000000000007918 */ /* 0x000fc00000000000 */
        /* <DEDUP_REMOVED lines=10> */
.L_x_2:


//--------------------- .text._Z5transPiS_i       --------------------------
	.section	.text._Z5transPiS_i,"ax",@progbits
	.align	128
        .global         _Z5transPiS_i
        .type           _Z5transPiS_i,@function
        .size           _Z5transPiS_i,(.L_x_3 - _Z5transPiS_i)
        .other          _Z5transPiS_i,@"STO_CUDA_ENTRY STV_DEFAULT"
_Z5transPiS_i:
.text._Z5transPiS_i:
[----:B------:R-:W-:Y:S01]  /*0000*/  LDC R1, c[0x0][0x37c] ;  /* 0x0000df00ff017b82 */ /* 0x000fe20000000800 */
[----:B------:R-:W0:Y:S01]  /*0010*/  S2R R8, SR_CTAID.X ;  /* 0x0000000000087919 */ /* 0x000e220000002500 */
[----:B------:R-:W0:Y:S06]  /*0020*/  LDCU UR8, c[0x0][0x360] ;  /* 0x00006c00ff0877ac */ /* 0x000e2c0008000800 */
[----:B------:R-:W1:Y:S01]  /*0030*/  LDC.64 R2, c[0x0][0x388] ;  /* 0x0000e200ff027b82 */ /* 0x000e620000000a00 */
[----:B------:R-:W2:Y:S01]  /*0040*/  S2R R9, SR_CTAID.Y ;  /* 0x0000000000097919 */ /* 0x000ea20000002600 */
[----:B------:R-:W2:Y:S01]  /*0050*/  LDCU UR9, c[0x0][0x364] ;  /* 0x00006c80ff0977ac */ /* 0x000ea20008000800 */
[----:B------:R-:W0:Y:S01]  /*0060*/  S2R R10, SR_TID.X ;  /* 0x00000000000a7919 */ /* 0x000e220000002100 */
[----:B------:R-:W3:Y:S01]  /*0070*/  LDCU UR10, c[0x0][0x390] ;  /* 0x00007200ff0a77ac */ /* 0x000ee20008000800 */
[----:B------:R-:W2:Y:S01]  /*0080*/  S2R R11, SR_TID.Y ;  /* 0x00000000000b7919 */ /* 0x000ea20000002200 */
[----:B------:R-:W4:Y:S01]  /*0090*/  LDCU.64 UR6, c[0x0][0x358] ;  /* 0x00006b00ff0677ac */ /* 0x000f220008000a00 */
[----:B0-----:R-:W-:-:S02]  /*00a0*/  IMAD R5, R8, UR8, R10 ;  /* 0x0000000808057c24 */ /* 0x001fc4000f8e020a */
[----:B--2---:R-:W-:-:S04]  /*00b0*/  IMAD R0, R9, UR9, R11 ;  /* 0x0000000909007c24 */ /* 0x004fc8000f8e020b */
[----:B---3--:R-:W-:-:S04]  /*00c0*/  IMAD R5, R0, UR10, R5 ;  /* 0x0000000a00057c24 */ /* 0x008fc8000f8e0205 */
[----:B-1----:R-:W-:-:S05]  /*00d0*/  IMAD.WIDE R2, R5, 0x4, R2 ;  /* 0x0000000405027825 */ /* 0x002fca00078e0202 */
[----:B----4-:R0:W2:Y:S01]  /*00e0*/  LDG.E R0, desc[UR6][R2.64] ;  /* 0x0000000602007981 */ /* 0x0100a2000c1e1900 */
[----:B------:R-:W1:Y:S01]  /*00f0*/  S2UR UR5, SR_CgaCtaId ;  /* 0x00000000000579c3 */ /* 0x000e620000008800 */
[----:B------:R-:W-:Y:S01]  /*0100*/  UMOV UR4, 0x400 ;  /* 0x0000040000047882 */ /* 0x000fe20000000000 */
[----:B------:R-:W-:Y:S01]  /*0110*/  LEA R4, R11, R10, 0x4 ;  /* 0x0000000a0b047211 */ /* 0x000fe200078e20ff */
[----:B------:R-:W-:Y:S01]  /*0120*/  IMAD R9, R9, UR9, R10 ;  /* 0x0000000909097c24 */ /* 0x000fe2000f8e020a */
[----:B------:R-:W-:-:S04]  /*0130*/  LEA R6, R10, R11, 0x4 ;  /* 0x0000000b0a067211 */ /* 0x000fc800078e20ff */
[----:B0-----:R-:W0:Y:S01]  /*0140*/  LDC.64 R2, c[0x0][0x380] ;  /* 0x0000e000ff027b82 */ /* 0x001e220000000a00 */
[----:B-1----:R-:W-:-:S06]  /*0150*/  ULEA UR4, UR5, UR4, 0x18 ;  /* 0x0000000405047291 */ /* 0x002fcc000f8ec0ff */
[----:B------:R-:W-:Y:S01]  /*0160*/  LEA R5, R4, UR4, 0x2 ;  /* 0x0000000404057c11 */ /* 0x000fe2000f8e10ff */
[----:B------:R-:W-:Y:S01]  /*0170*/  IMAD R4, R8, UR8, R11 ;  /* 0x0000000808047c24 */ /* 0x000fe2000f8e020b */
[----:B------:R-:W-:-:S03]  /*0180*/  LEA R6, R6, UR4, 0x2 ;  /* 0x0000000406067c11 */ /* 0x000fc6000f8e10ff */
[----:B------:R-:W-:-:S04]  /*0190*/  IMAD R9, R4, UR10, R9 ;  /* 0x0000000a04097c24 */ /* 0x000fc8000f8e0209 */
[----:B0-----:R-:W-:Y:S01]  /*01a0*/  IMAD.WIDE R2, R9, 0x4, R2 ;  /* 0x0000000409027825 */ /* 0x001fe200078e0202 */
[----:B--2---:R-:W-:Y:S01]  /*01b0*/  STS [R5], R0 ;  /* 0x0000000005007388 */ /* 0x004fe20000000800 */
[----:B------:R-:W-:Y:S06]  /*01c0*/  BAR.SYNC.DEFER_BLOCKING 0x0 ;  /* 0x0000000000007b1d */ /* 0x000fec0000010000 */
[----:B------:R-:W0:Y:S04]  /*01d0*/  LDS R7, [R6] ;  /* 0x0000000006077984 */ /* 0x000e280000000800 */
[----:B0-----:R-:W-:Y:S01]  /*01e0*/  STG.E desc[UR6][R2.64], R7 ;  /* 0x0000000702007986 */ /* 0x001fe2000c101906 */
[----:B------:R-:W-:Y:S05]  /*01f0*/  EXIT ;  /* 0x000000000000794d */ /* 0x000fea0003800000 */
.L_x_1:
        /* <DEDUP_REMOVED lines=16> */
.L_x_3:


//--------------------- .nv.shared._Z20trans_solve_confilctPiS_i --------------------------
	.section	.nv.shared._Z20trans_solve_confilctPiS_i,"aw",@nobits
	.sectionflags	@""
	.align	4
.nv.shared._Z20trans_solve_confilctPiS_i:
	.zero		2048


//--------------------- .nv.shared.reserved.0     --------------------------
	.section	.nv.shared.reserved.0,"aw",@nobits
	.weak		__nv_reservedSMEM_offset_0_alias
	.size		__nv_reservedSMEM_offset_0_alias, 0, 64
	.other		__nv_reservedSMEM_offset_0_alias,@"STO_CUDA_RESERVED_SHARED STV_DEFAULT"
__nv_reservedSMEM_offset_0_alias:
	.zero		0
	.zero		64


//--------------------- .nv.shared._Z5transPiS_i  --------------------------
	.section	.nv.shared._Z5transPiS_i,"aw",@nobits
	.sectionflags	@""
	.align	4
.nv.shared._Z5transPiS_i:
	.zero		2048


//--------------------- .nv.constant0._Z20trans_solve_confilctPiS_i --------------------------
	.section	.nv.constant0._Z20trans_solve_confilctPiS_i,"a",@progbits
	.sectionflags	@""
	.align	4
.nv.constant0._Z20trans_solve_confilctPiS_i:
	.zero		916


//--------------------- .nv.constant0._Z5transPiS_i --------------------------
	.section	.nv.constant0._Z5transPiS_i,"a",@progbits
	.sectionflags	@""
	.align	4
.nv.constant0._Z5transPiS_i:
	.zero		916


//--------------------- SYMBOLS --------------------------

	.type		.nv.reservedSmem.offset0,@object
	.size		.nv.reservedSmem.offset0,0x4
	.type		.nv.reservedSmem.cap,@object
	.size		.nv.reservedSmem.cap,0x4
